//
// Generated by NVIDIA NVVM Compiler
//
// Compiler Build ID: CL-36424714
// Cuda compilation tools, release 13.0, V13.0.88
// Based on NVVM 20.0.0
//

.version 9.0
.target sm_100
.address_size 64

	// .globl	hit_leiden_shard_kernel

.visible .entry hit_leiden_shard_kernel(
	.param .u64 .ptr .align 1 hit_leiden_shard_kernel_param_0,
	.param .u64 .ptr .align 1 hit_leiden_shard_kernel_param_1,
	.param .u32 hit_leiden_shard_kernel_param_2
)
{


	ret;

}


// ===== COMPILED SASS (sm_100) =====

	.target	sm_100

	.elftype	@"ET_EXEC"


//--------------------- .note.nv.tkinfo           --------------------------
	.section	.note.nv.tkinfo,"",@"SHT_NOTE"
	.sectionflags	@"SHF_NOTE_NV_TKINFO"
	.tkinfo
        /*0018*/ 	.word	0x00000002
        /*0030*/ 	.string	""
        /*0030*/ 	.string	"ptxas"
        /*0030*/ 	.string	"Cuda compilation tools, release 13.0, V13.0.88"
        /*0030*/ 	.string	"Build cuda_13.0.r13.0/compiler.36424714_0"
        /*0030*/ 	.string	"-arch sm_100 -m 64 "



//--------------------- .note.nv.cuinfo           --------------------------
	.section	.note.nv.cuinfo,"",@"SHT_NOTE"
	.sectionflags	@"SHF_NOTE_NV_CUINFO"
        /*0018*/ 	.short	0x0002
        /*001a*/ 	.short	0x0064
        /*001c*/ 	.short	0x0082
	.zero		2


//--------------------- .nv.info                  --------------------------
	.section	.nv.info,"",@"SHT_CUDA_INFO"
	.align	4


	//----- nvinfo : EIATTR_REGCOUNT
	.align		4
        /*0000*/ 	.byte	0x04, 0x2f
        /*0002*/ 	.short	(.L_1 - .L_0)
	.align		4
.L_0:
        /*0004*/ 	.word	index@(hit_leiden_shard_kernel)
        /*0008*/ 	.word	0x00000004


	//----- nvinfo : EIATTR_FRAME_SIZE
	.align		4
.L_1:
        /*000c*/ 	.byte	0x04, 0x11
        /*000e*/ 	.short	(.L_3 - .L_2)
	.align		4
.L_2:
        /*0010*/ 	.word	index@(hit_leiden_shard_kernel)
        /*0014*/ 	.word	0x00000000


	//----- nvinfo : EIATTR_MIN_STACK_SIZE
	.align		4
.L_3:
        /*0018*/ 	.byte	0x04, 0x12
        /*001a*/ 	.short	(.L_5 - .L_4)
	.align		4
.L_4:
        /*001c*/ 	.word	index@(hit_leiden_shard_kernel)
        /*0020*/ 	.word	0x00000000
.L_5:


//--------------------- .nv.compat                --------------------------
	.section	.nv.compat,"",@"SHT_CUDA_COMPAT_INFO"
	.align	4
        /*0000*/ 	.byte	0x02, 0x09, 0x00, 0x00, 0x02, 0x02, 0x01, 0x00, 0x02, 0x05, 0x05, 0x00, 0x03, 0x07, 0x01, 0x01
        /*0010*/ 	.byte	0x02, 0x03, 0x00, 0x00, 0x02, 0x06, 0x01, 0x00, 0x04, 0x0b, 0x08, 0x00, 0x09, 0x00, 0x00, 0x00
        /*0020*/ 	.byte	0x00, 0x00, 0x00, 0x00


//--------------------- .nv.info.hit_leiden_shard_kernel --------------------------
	.section	.nv.info.hit_leiden_shard_kernel,"",@"SHT_CUDA_INFO"
	.sectionflags	@""
	.align	4


	//----- nvinfo : EIATTR_CUDA_API_VERSION
	.align		4
        /*0000*/ 	.byte	0x04, 0x37
        /*0002*/ 	.short	(.L_7 - .L_6)
.L_6:
        /*0004*/ 	.word	0x00000082


	//----- nvinfo : EIATTR_KPARAM_INFO
	.align		4
.L_7:
        /*0008*/ 	.byte	0x04, 0x17
        /*000a*/ 	.short	(.L_9 - .L_8)
.L_8:
        /*000c*/ 	.word	0x00000000
        /*0010*/ 	.short	0x0002
        /*0012*/ 	.short	0x0010
        /*0014*/ 	.byte	0x00, 0xf0, 0x11, 0x00


	//----- nvinfo : EIATTR_KPARAM_INFO
	.align		4
.L_9:
        /*0018*/ 	.byte	0x04, 0x17
        /*001a*/ 	.short	(.L_11 - .L_10)
.L_10:
        /*001c*/ 	.word	0x00000000
        /*0020*/ 	.short	0x0001
        /*0022*/ 	.short	0x0008
        /*0024*/ 	.byte	0x00, 0xf5, 0x21, 0x00


	//----- nvinfo : EIATTR_KPARAM_INFO
	.align		4
.L_11:
        /*0028*/ 	.byte	0x04, 0x17
        /*002a*/ 	.short	(.L_13 - .L_12)
.L_12:
        /*002c*/ 	.word	0x00000000
        /*0030*/ 	.short	0x0000
        /*0032*/ 	.short	0x0000
        /*0034*/ 	.byte	0x00, 0xf5, 0x21, 0x00


	//----- nvinfo : EIATTR_SPARSE_MMA_MASK
	.align		4
.L_13:
        /*0038*/ 	.byte	0x03, 0x50
        /*003a*/ 	.short	0x0000


	//----- nvinfo : EIATTR_MAXREG_COUNT
	.align		4
        /*003c*/ 	.byte	0x03, 0x1b
        /*003e*/ 	.short	0x00ff


	//----- nvinfo : EIATTR_MERCURY_ISA_VERSION
	.align		4
        /*0040*/ 	.byte	0x03, 0x5f
        /*0042*/ 	.short	0x0101


	//----- nvinfo : EIATTR_VRC_CTA_INIT_COUNT
	.align		4
        /*0044*/ 	.byte	0x02, 0x4a
	.zero		1
	.zero		1


	//----- nvinfo : EIATTR_EXIT_INSTR_OFFSETS
	.align		4
        /*0048*/ 	.byte	0x04, 0x1c
        /*004a*/ 	.short	(.L_15 - .L_14)


	//   ....[0]....
.L_14:
        /*004c*/ 	.word	0x00000010


	//----- nvinfo : EIATTR_CBANK_PARAM_SIZE
	.align		4
.L_15:
        /*0050*/ 	.byte	0x03, 0x19
        /*0052*/ 	.short	0x0014


	//----- nvinfo : EIATTR_PARAM_CBANK
	.align		4
        /*0054*/ 	.byte	0x04, 0x0a
        /*0056*/ 	.short	(.L_17 - .L_16)
	.align		4
.L_16:
        /*0058*/ 	.word	index@(.nv.constant0.hit_leiden_shard_kernel)
        /*005c*/ 	.short	0x0380
        /*005e*/ 	.short	0x0014


	//----- nvinfo : EIATTR_SW_WAR
	.align		4
.L_17:
        /*0060*/ 	.byte	0x04, 0x36
        /*0062*/ 	.short	(.L_19 - .L_18)
.L_18:
        /*0064*/ 	.word	0x00000008
.L_19:


//--------------------- .nv.callgraph             --------------------------
	.section	.nv.callgraph,"",@"SHT_CUDA_CALLGRAPH"
	.align	4
	.sectionentsize	8
	.align		4
        /*0000*/ 	.word	0x00000000
	.align		4
        /*0004*/ 	.word	0xffffffff
	.align		4
        /*0008*/ 	.word	0x00000000
	.align		4
        /*000c*/ 	.word	0xfffffffe
	.align		4
        /*0010*/ 	.word	0x00000000
	.align		4
        /*0014*/ 	.word	0xfffffffd
	.align		4
        /*0018*/ 	.word	0x00000000
	.align		4
        /*001c*/ 	.word	0xfffffffc


//--------------------- .text.hit_leiden_shard_kernel --------------------------
	.section	.text.hit_leiden_shard_kernel,"ax",@progbits
	.align	128
        .global         hit_leiden_shard_kernel
        .type           hit_leiden_shard_kernel,@function
        .size           hit_leiden_shard_kernel,(.L_x_1 - hit_leiden_shard_kernel)
        .other          hit_leiden_shard_kernel,@"STO_CUDA_ENTRY STV_DEFAULT"
hit_leiden_shard_kernel:
.text.hit_leiden_shard_kernel:
[----:B------:R-:W-:Y:S01]  /*0000*/  LDC R1, c[0x0][0x37c] ;  /* 0x0000df00ff017b82 */ /* 0x000fe20000000800 */
[----:B------:R-:W-:Y:S05]  /*0010*/  EXIT ;  /* 0x000000000000794d */ /* 0x000fea0003800000 */
.L_x_0:
[----:B------:R-:W-:-:S00]  /*0020*/  BRA `(.L_x_0) ;  /* 0xfffffffc00fc7947 */ /* 0x000fc0000383ffff */
[----:B------:R-:W-:-:S00]  /*0030*/  NOP ;  /* 0x0000000000007918 */ /* 0x000fc00000000000 */
        /* <DEDUP_REMOVED lines=12> */
.L_x_1:


//--------------------- .nv.shared.reserved.0     --------------------------
	.section	.nv.shared.reserved.0,"aw",@nobits
	.weak		__nv_reservedSMEM_offset_0_alias
	.size		__nv_reservedSMEM_offset_0_alias, 0, 64
	.other		__nv_reservedSMEM_offset_0_alias,@"STO_CUDA_RESERVED_SHARED STV_DEFAULT"
__nv_reservedSMEM_offset_0_alias:
	.zero		0
	.zero		64


//--------------------- .nv.constant0.hit_leiden_shard_kernel --------------------------
	.section	.nv.constant0.hit_leiden_shard_kernel,"a",@progbits
	.sectionflags	@""
	.align	4
.nv.constant0.hit_leiden_shard_kernel:
	.zero		916


//--------------------- SYMBOLS --------------------------

	.type		.nv.reservedSmem.offset0,@object
	.size		.nv.reservedSmem.offset0,0x4
